//
// Generated by NVIDIA NVVM Compiler
//
// Compiler Build ID: CL-36424714
// Cuda compilation tools, release 13.0, V13.0.88
// Based on NVVM 20.0.0
//

.version 9.0
.target sm_100
.address_size 64

	// .globl	_Z17global_reduce_maxPfiiS_

.visible .entry _Z17global_reduce_maxPfiiS_(
	.param .u64 .ptr .align 1 _Z17global_reduce_maxPfiiS__param_0,
	.param .u32 _Z17global_reduce_maxPfiiS__param_1,
	.param .u32 _Z17global_reduce_maxPfiiS__param_2,
	.param .u64 .ptr .align 1 _Z17global_reduce_maxPfiiS__param_3
)
{
	.reg .pred 	%p<8>;
	.reg .b32 	%r<28>;
	.reg .b32 	%f<5>;
	.reg .b64 	%rd<9>;

	ld.param.u64 	%rd3, [_Z17global_reduce_maxPfiiS__param_0];
	ld.param.u32 	%r6, [_Z17global_reduce_maxPfiiS__param_1];
	ld.param.u32 	%r8, [_Z17global_reduce_maxPfiiS__param_2];
	ld.param.u64 	%rd4, [_Z17global_reduce_maxPfiiS__param_3];
	cvta.to.global.u64 	%rd1, %rd4;
	mov.u32 	%r9, %ctaid.x;
	mov.u32 	%r10, %ntid.x;
	mov.u32 	%r11, %tid.x;
	mad.lo.s32 	%r12, %r9, %r10, %r11;
	mov.u32 	%r13, %ctaid.y;
	mov.u32 	%r14, %ntid.y;
	mov.u32 	%r15, %tid.y;
	mad.lo.s32 	%r16, %r13, %r14, %r15;
	mov.u32 	%r18, %nctaid.x;
	mul.lo.s32 	%r19, %r18, %r10;
	mov.u32 	%r20, %nctaid.y;
	mul.lo.s32 	%r21, %r19, %r20;
	mul.lo.s32 	%r1, %r21, %r14;
	mad.lo.s32 	%r2, %r19, %r16, %r12;
	setp.lt.s32 	%p1, %r12, %r8;
	setp.lt.s32 	%p2, %r16, %r6;
	mul.wide.s32 	%rd5, %r2, 4;
	add.s64 	%rd2, %rd1, %rd5;
	and.pred  	%p3, %p1, %p2;
	@%p3 bra 	$L__BB0_2;
	mov.b32 	%r22, -1082130432;
	st.global.u32 	[%rd2], %r22;
$L__BB0_2:
	add.s32 	%r23, %r1, 1;
	setp.lt.u32 	%p4, %r23, 3;
	@%p4 bra 	$L__BB0_7;
	shr.u32 	%r24, %r1, 31;
	add.s32 	%r25, %r1, %r24;
	shr.s32 	%r27, %r25, 1;
$L__BB0_4:
	setp.ge.u32 	%p5, %r2, %r27;
	@%p5 bra 	$L__BB0_6;
	ld.global.f32 	%f1, [%rd2];
	add.s32 	%r26, %r27, %r2;
	mul.wide.u32 	%rd6, %r26, 4;
	add.s64 	%rd7, %rd1, %rd6;
	ld.global.f32 	%f2, [%rd7];
	max.f32 	%f3, %f1, %f2;
	st.global.f32 	[%rd2], %f3;
$L__BB0_6:
	bar.sync 	0;
	shr.u32 	%r5, %r27, 1;
	setp.gt.u32 	%p6, %r27, 1;
	mov.u32 	%r27, %r5;
	@%p6 bra 	$L__BB0_4;
$L__BB0_7:
	setp.ne.s32 	%p7, %r2, 0;
	@%p7 bra 	$L__BB0_9;
	ld.global.f32 	%f4, [%rd1];
	cvta.to.global.u64 	%rd8, %rd3;
	st.global.f32 	[%rd8], %f4;
$L__BB0_9:
	ret;

}


// ===== COMPILED SASS (sm_100) =====

	.target	sm_100

	.elftype	@"ET_EXEC"


//--------------------- .note.nv.tkinfo           --------------------------
	.section	.note.nv.tkinfo,"",@"SHT_NOTE"
	.sectionflags	@"SHF_NOTE_NV_TKINFO"
	.tkinfo
        /*0018*/ 	.word	0x00000002
        /*0030*/ 	.string	""
        /*0030*/ 	.string	"ptxas"
        /*0030*/ 	.string	"Cuda compilation tools, release 13.0, V13.0.88"
        /*0030*/ 	.string	"Build cuda_13.0.r13.0/compiler.36424714_0"
        /*0030*/ 	.string	"-arch sm_100 -m 64 "



//--------------------- .note.nv.cuinfo           --------------------------
	.section	.note.nv.cuinfo,"",@"SHT_NOTE"
	.sectionflags	@"SHF_NOTE_NV_CUINFO"
        /*0018*/ 	.short	0x0002
        /*001a*/ 	.short	0x0064
        /*001c*/ 	.short	0x0082
	.zero		2


//--------------------- .nv.info                  --------------------------
	.section	.nv.info,"",@"SHT_CUDA_INFO"
	.align	4


	//----- nvinfo : EIATTR_REGCOUNT
	.align		4
        /*0000*/ 	.byte	0x04, 0x2f
        /*0002*/ 	.short	(.L_1 - .L_0)
	.align		4
.L_0:
        /*0004*/ 	.word	index@(_Z17global_reduce_maxPfiiS_)
        /*0008*/ 	.word	0x0000000e


	//----- nvinfo : EIATTR_FRAME_SIZE
	.align		4
.L_1:
        /*000c*/ 	.byte	0x04, 0x11
        /*000e*/ 	.short	(.L_3 - .L_2)
	.align		4
.L_2:
        /*0010*/ 	.word	index@(_Z17global_reduce_maxPfiiS_)
        /*0014*/ 	.word	0x00000000


	//----- nvinfo : EIATTR_MIN_STACK_SIZE
	.align		4
.L_3:
        /*0018*/ 	.byte	0x04, 0x12
        /*001a*/ 	.short	(.L_5 - .L_4)
	.align		4
.L_4:
        /*001c*/ 	.word	index@(_Z17global_reduce_maxPfiiS_)
        /*0020*/ 	.word	0x00000000
.L_5:


//--------------------- .nv.compat                --------------------------
	.section	.nv.compat,"",@"SHT_CUDA_COMPAT_INFO"
	.align	4
        /*0000*/ 	.byte	0x02, 0x09, 0x00, 0x00, 0x02, 0x02, 0x01, 0x00, 0x02, 0x05, 0x05, 0x00, 0x03, 0x07, 0x01, 0x01
        /*0010*/ 	.byte	0x02, 0x03, 0x00, 0x00, 0x02, 0x06, 0x01, 0x00, 0x04, 0x0b, 0x08, 0x00, 0x09, 0x00, 0x00, 0x00
        /*0020*/ 	.byte	0x00, 0x00, 0x00, 0x00


//--------------------- .nv.info._Z17global_reduce_maxPfiiS_ --------------------------
	.section	.nv.info._Z17global_reduce_maxPfiiS_,"",@"SHT_CUDA_INFO"
	.sectionflags	@""
	.align	4


	//----- nvinfo : EIATTR_CUDA_API_VERSION
	.align		4
        /*0000*/ 	.byte	0x04, 0x37
        /*0002*/ 	.short	(.L_7 - .L_6)
.L_6:
        /*0004*/ 	.word	0x00000082


	//----- nvinfo : EIATTR_KPARAM_INFO
	.align		4
.L_7:
        /*0008*/ 	.byte	0x04, 0x17
        /*000a*/ 	.short	(.L_9 - .L_8)
.L_8:
        /*000c*/ 	.word	0x00000000
        /*0010*/ 	.short	0x0003
        /*0012*/ 	.short	0x0010
        /*0014*/ 	.byte	0x00, 0xf5, 0x21, 0x00


	//----- nvinfo : EIATTR_KPARAM_INFO
	.align		4
.L_9:
        /*0018*/ 	.byte	0x04, 0x17
        /*001a*/ 	.short	(.L_11 - .L_10)
.L_10:
        /*001c*/ 	.word	0x00000000
        /*0020*/ 	.short	0x0002
        /*0022*/ 	.short	0x000c
        /*0024*/ 	.byte	0x00, 0xf0, 0x11, 0x00


	//----- nvinfo : EIATTR_KPARAM_INFO
	.align		4
.L_11:
        /*0028*/ 	.byte	0x04, 0x17
        /*002a*/ 	.short	(.L_13 - .L_12)
.L_12:
        /*002c*/ 	.word	0x00000000
        /*0030*/ 	.short	0x0001
        /*0032*/ 	.short	0x0008
        /*0034*/ 	.byte	0x00, 0xf0, 0x11, 0x00


	//----- nvinfo : EIATTR_KPARAM_INFO
	.align		4
.L_13:
        /*0038*/ 	.byte	0x04, 0x17
        /*003a*/ 	.short	(.L_15 - .L_14)
.L_14:
        /*003c*/ 	.word	0x00000000
        /*0040*/ 	.short	0x0000
        /*0042*/ 	.short	0x0000
        /*0044*/ 	.byte	0x00, 0xf5, 0x21, 0x00


	//----- nvinfo : EIATTR_SPARSE_MMA_MASK
	.align		4
.L_15:
        /*0048*/ 	.byte	0x03, 0x50
        /*004a*/ 	.short	0x0000


	//----- nvinfo : EIATTR_MAXREG_COUNT
	.align		4
        /*004c*/ 	.byte	0x03, 0x1b
        /*004e*/ 	.short	0x00ff


	//----- nvinfo : EIATTR_NUM_BARRIERS
	.align		4
        /*0050*/ 	.byte	0x02, 0x4c
        /*0052*/ 	.byte	0x01
	.zero		1


	//----- nvinfo : EIATTR_MERCURY_ISA_VERSION
	.align		4
        /*0054*/ 	.byte	0x03, 0x5f
        /*0056*/ 	.short	0x0101


	//----- nvinfo : EIATTR_VRC_CTA_INIT_COUNT
	.align		4
        /*0058*/ 	.byte	0x02, 0x4a
	.zero		1
	.zero		1


	//----- nvinfo : EIATTR_EXIT_INSTR_OFFSETS
	.align		4
        /*005c*/ 	.byte	0x04, 0x1c
        /*005e*/ 	.short	(.L_17 - .L_16)


	//   ....[0]....
.L_16:
        /*0060*/ 	.word	0x000002c0


	//   ....[1]....
        /*0064*/ 	.word	0x00000310


	//----- nvinfo : EIATTR_CRS_STACK_SIZE
	.align		4
.L_17:
        /*0068*/ 	.byte	0x04, 0x1e
        /*006a*/ 	.short	(.L_19 - .L_18)
.L_18:
        /*006c*/ 	.word	0x00000000


	//----- nvinfo : EIATTR_CBANK_PARAM_SIZE
	.align		4
.L_19:
        /*0070*/ 	.byte	0x03, 0x19
        /*0072*/ 	.short	0x0018


	//----- nvinfo : EIATTR_PARAM_CBANK
	.align		4
        /*0074*/ 	.byte	0x04, 0x0a
        /*0076*/ 	.short	(.L_21 - .L_20)
	.align		4
.L_20:
        /*0078*/ 	.word	index@(.nv.constant0._Z17global_reduce_maxPfiiS_)
        /*007c*/ 	.short	0x0380
        /*007e*/ 	.short	0x0018


	//----- nvinfo : EIATTR_SW_WAR
	.align		4
.L_21:
        /*0080*/ 	.byte	0x04, 0x36
        /*0082*/ 	.short	(.L_23 - .L_22)
.L_22:
        /*0084*/ 	.word	0x00000008
.L_23:


//--------------------- .nv.callgraph             --------------------------
	.section	.nv.callgraph,"",@"SHT_CUDA_CALLGRAPH"
	.align	4
	.sectionentsize	8
	.align		4
        /*0000*/ 	.word	0x00000000
	.align		4
        /*0004*/ 	.word	0xffffffff
	.align		4
        /*0008*/ 	.word	0x00000000
	.align		4
        /*000c*/ 	.word	0xfffffffe
	.align		4
        /*0010*/ 	.word	0x00000000
	.align		4
        /*0014*/ 	.word	0xfffffffd
	.align		4
        /*0018*/ 	.word	0x00000000
	.align		4
        /*001c*/ 	.word	0xfffffffc


//--------------------- .text._Z17global_reduce_maxPfiiS_ --------------------------
	.section	.text._Z17global_reduce_maxPfiiS_,"ax",@progbits
	.align	128
        .global         _Z17global_reduce_maxPfiiS_
        .type           _Z17global_reduce_maxPfiiS_,@function
        .size           _Z17global_reduce_maxPfiiS_,(.L_x_5 - _Z17global_reduce_maxPfiiS_)
        .other          _Z17global_reduce_maxPfiiS_,@"STO_CUDA_ENTRY STV_DEFAULT"
_Z17global_reduce_maxPfiiS_:
.text._Z17global_reduce_maxPfiiS_:
[----:B------:R-:W-:Y:S01]  /*0000*/  LDC R1, c[0x0][0x37c] ;  /* 0x0000df00ff017b82 */ /* 0x000fe20000000800 */
[----:B------:R-:W0:Y:S07]  /*0010*/  S2R R0, SR_TID.Y ;  /* 0x0000000000007919 */ /* 0x000e2e0000002200 */
[----:B------:R-:W1:Y:S01]  /*0020*/  LDC R4, c[0x0][0x360] ;  /* 0x0000d800ff047b82 */ /* 0x000e620000000800 */
[----:B------:R-:W2:Y:S01]  /*0030*/  LDCU.64 UR8, c[0x0][0x388] ;  /* 0x00007100ff0877ac */ /* 0x000ea20008000a00 */
[----:B------:R-:W1:Y:S06]  /*0040*/  S2R R7, SR_TID.X ;  /* 0x0000000000077919 */ /* 0x000e6c0000002100 */
[----:B------:R-:W0:Y:S08]  /*0050*/  S2UR UR5, SR_CTAID.Y ;  /* 0x00000000000579c3 */ /* 0x000e300000002600 */
[----:B------:R-:W0:Y:S01]  /*0060*/  LDC R11, c[0x0][0x364] ;  /* 0x0000d900ff0b7b82 */ /* 0x000e220000000800 */
[----:B------:R-:W3:Y:S01]  /*0070*/  LDCU UR6, c[0x0][0x370] ;  /* 0x00006e00ff0677ac */ /* 0x000ee20008000800 */
[----:B------:R-:W4:Y:S06]  /*0080*/  LDCU UR7, c[0x0][0x374] ;  /* 0x00006e80ff0777ac */ /* 0x000f2c0008000800 */
[----:B------:R-:W1:Y:S08]  /*0090*/  S2UR UR4, SR_CTAID.X ;  /* 0x00000000000479c3 */ /* 0x000e700000002500 */
[----:B------:R-:W5:Y:S01]  /*00a0*/  LDC.64 R2, c[0x0][0x390] ;  /* 0x0000e400ff027b82 */ /* 0x000f620000000a00 */
[----:B0-----:R-:W-:-:S05]  /*00b0*/  IMAD R5, R11, UR5, R0 ;  /* 0x000000050b057c24 */ /* 0x001fca000f8e0200 */
[----:B--2---:R-:W-:Y:S01]  /*00c0*/  ISETP.GE.AND P0, PT, R5, UR8, PT ;  /* 0x0000000805007c0c */ /* 0x004fe2000bf06270 */
[C---:B-1----:R-:W-:Y:S01]  /*00d0*/  IMAD R0, R4.reuse, UR4, R7 ;  /* 0x0000000404007c24 */ /* 0x042fe2000f8e0207 */
[----:B------:R-:W0:Y:S01]  /*00e0*/  LDCU.64 UR4, c[0x0][0x358] ;  /* 0x00006b00ff0477ac */ /* 0x000e220008000a00 */
[----:B---3--:R-:W-:-:S03]  /*00f0*/  IMAD R4, R4, UR6, RZ ;  /* 0x0000000604047c24 */ /* 0x008fc6000f8e02ff */
[----:B------:R-:W-:Y:S01]  /*0100*/  ISETP.LT.AND P0, PT, R0, UR9, !P0 ;  /* 0x0000000900007c0c */ /* 0x000fe2000c701270 */
[----:B------:R-:W-:Y:S02]  /*0110*/  IMAD R9, R5, R4, R0 ;  /* 0x0000000405097224 */ /* 0x000fe400078e0200 */
[----:B----4-:R-:W-:Y:S02]  /*0120*/  IMAD R4, R4, UR7, RZ ;  /* 0x0000000704047c24 */ /* 0x010fe4000f8e02ff */
[----:B-----5:R-:W-:-:S04]  /*0130*/  IMAD.WIDE R2, R9, 0x4, R2 ;  /* 0x0000000409027825 */ /* 0x020fc800078e0202 */
[----:B------:R-:W-:-:S04]  /*0140*/  IMAD R4, R4, R11, RZ ;  /* 0x0000000b04047224 */ /* 0x000fc800078e02ff */
[----:B------:R-:W-:Y:S01]  /*0150*/  @!P0 IMAD.MOV.U32 R5, RZ, RZ, -0x40800000 ;  /* 0xbf800000ff058424 */ /* 0x000fe200078e00ff */
[----:B------:R-:W-:-:S04]  /*0160*/  IADD3 R0, PT, PT, R4, 0x1, RZ ;  /* 0x0000000104007810 */ /* 0x000fc80007ffe0ff */
[----:B0-----:R0:W-:Y:S01]  /*0170*/  @!P0 STG.E desc[UR4][R2.64], R5 ;  /* 0x0000000502008986 */ /* 0x0011e2000c101904 */
[----:B------:R-:W-:-:S13]  /*0180*/  ISETP.GE.U32.AND P0, PT, R0, 0x3, PT ;  /* 0x000000030000780c */ /* 0x000fda0003f06070 */
[----:B0-----:R-:W-:Y:S05]  /*0190*/  @!P0 BRA `(.L_x_0) ;  /* 0x0000000000448947 */ /* 0x001fea0003800000 */
[----:B------:R-:W0:Y:S01]  /*01a0*/  LDC.64 R6, c[0x0][0x390] ;  /* 0x0000e400ff067b82 */ /* 0x000e220000000a00 */
[----:B------:R-:W-:-:S04]  /*01b0*/  LEA.HI R4, R4, R4, RZ, 0x1 ;  /* 0x0000000404047211 */ /* 0x000fc800078f08ff */
[----:B------:R-:W-:-:S07]  /*01c0*/  SHF.R.S32.HI R0, RZ, 0x1, R4 ;  /* 0x00000001ff007819 */ /* 0x000fce0000011404 */
.L_x_3:
[----:B------:R-:W-:Y:S01]  /*01d0*/  ISETP.GE.U32.AND P0, PT, R9, R0, PT ;  /* 0x000000000900720c */ /* 0x000fe20003f06070 */
[----:B------:R-:W-:-:S12]  /*01e0*/  BSSY.RECONVERGENT B0, `(.L_x_1) ;  /* 0x0000008000007945 */ /* 0x000fd80003800200 */
[----:B-1----:R-:W-:Y:S05]  /*01f0*/  @P0 BRA `(.L_x_2) ;  /* 0x0000000000180947 */ /* 0x002fea0003800000 */
[----:B------:R-:W-:Y:S01]  /*0200*/  IMAD.IADD R5, R9, 0x1, R0 ;  /* 0x0000000109057824 */ /* 0x000fe200078e0200 */
[----:B------:R-:W2:Y:S03]  /*0210*/  LDG.E R8, desc[UR4][R2.64] ;  /* 0x0000000402087981 */ /* 0x000ea6000c1e1900 */
[----:B0-----:R-:W-:-:S06]  /*0220*/  IMAD.WIDE.U32 R4, R5, 0x4, R6 ;  /* 0x0000000405047825 */ /* 0x001fcc00078e0006 */
[----:B------:R-:W2:Y:S02]  /*0230*/  LDG.E R5, desc[UR4][R4.64] ;  /* 0x0000000404057981 */ /* 0x000ea4000c1e1900 */
[----:B--2---:R-:W-:-:S05]  /*0240*/  FMNMX R11, R8, R5, !PT ;  /* 0x00000005080b7209 */ /* 0x004fca0007800000 */
[----:B------:R1:W-:Y:S02]  /*0250*/  STG.E desc[UR4][R2.64], R11 ;  /* 0x0000000b02007986 */ /* 0x0003e4000c101904 */
.L_x_2:
[----:B------:R-:W-:Y:S05]  /*0260*/  BSYNC.RECONVERGENT B0 ;  /* 0x0000000000007941 */ /* 0x000fea0003800200 */
.L_x_1:
[----:B------:R-:W-:Y:S01]  /*0270*/  BAR.SYNC.DEFER_BLOCKING 0x0 ;  /* 0x0000000000007b1d */ /* 0x000fe20000010000 */
[----:B------:R-:W-:Y:S02]  /*0280*/  ISETP.GT.U32.AND P0, PT, R0, 0x1, PT ;  /* 0x000000010000780c */ /* 0x000fe40003f04070 */
[----:B------:R-:W-:-:S11]  /*0290*/  SHF.R.U32.HI R0, RZ, 0x1, R0 ;  /* 0x00000001ff007819 */ /* 0x000fd60000011600 */
[----:B------:R-:W-:Y:S05]  /*02a0*/  @P0 BRA `(.L_x_3) ;  /* 0xfffffffc00c80947 */ /* 0x000fea000383ffff */
.L_x_0:
[----:B------:R-:W-:-:S13]  /*02b0*/  ISETP.NE.AND P0, PT, R9, RZ, PT ;  /* 0x000000ff0900720c */ /* 0x000fda0003f05270 */
[----:B------:R-:W-:Y:S05]  /*02c0*/  @P0 EXIT ;  /* 0x000000000000094d */ /* 0x000fea0003800000 */
[----:B-1----:R-:W1:Y:S02]  /*02d0*/  LDC.64 R2, c[0x0][0x390] ;  /* 0x0000e400ff027b82 */ /* 0x002e640000000a00 */
[----:B-1----:R-:W2:Y:S06]  /*02e0*/  LDG.E R3, desc[UR4][R2.64] ;  /* 0x0000000402037981 */ /* 0x002eac000c1e1900 */
[----:B------:R-:W2:Y:S02]  /*02f0*/  LDC.64 R4, c[0x0][0x380] ;  /* 0x0000e000ff047b82 */ /* 0x000ea40000000a00 */
[----:B--2---:R-:W-:Y:S01]  /*0300*/  STG.E desc[UR4][R4.64], R3 ;  /* 0x0000000304007986 */ /* 0x004fe2000c101904 */
[----:B------:R-:W-:Y:S05]  /*0310*/  EXIT ;  /* 0x000000000000794d */ /* 0x000fea0003800000 */
.L_x_4:
[----:B------:R-:W-:-:S00]  /*0320*/  BRA `(.L_x_4) ;  /* 0xfffffffc00fc7947 */ /* 0x000fc0000383ffff */
[----:B------:R-:W-:-:S00]  /*0330*/  NOP ;  /* 0x0000000000007918 */ /* 0x000fc00000000000 */
        /* <DEDUP_REMOVED lines=12> */
.L_x_5:


//--------------------- .nv.shared.reserved.0     --------------------------
	.section	.nv.shared.reserved.0,"aw",@nobits
	.weak		__nv_reservedSMEM_offset_0_alias
	.size		__nv_reservedSMEM_offset_0_alias, 0, 64
	.other		__nv_reservedSMEM_offset_0_alias,@"STO_CUDA_RESERVED_SHARED STV_DEFAULT"
__nv_reservedSMEM_offset_0_alias:
	.zero		0
	.zero		64


//--------------------- .nv.constant0._Z17global_reduce_maxPfiiS_ --------------------------
	.section	.nv.constant0._Z17global_reduce_maxPfiiS_,"a",@progbits
	.sectionflags	@""
	.align	4
.nv.constant0._Z17global_reduce_maxPfiiS_:
	.zero		920


//--------------------- SYMBOLS --------------------------

	.type		.nv.reservedSmem.offset0,@object
	.size		.nv.reservedSmem.offset0,0x4
